//
// Generated by NVIDIA NVVM Compiler
//
// Compiler Build ID: CL-36424714
// Cuda compilation tools, release 13.0, V13.0.88
// Based on NVVM 20.0.0
//

.version 9.0
.target sm_100
.address_size 64

	// .globl	_Z3dnsPfS_S_i
.extern .shared .align 16 .b8 sum[];

.visible .entry _Z3dnsPfS_S_i(
	.param .u64 .ptr .align 1 _Z3dnsPfS_S_i_param_0,
	.param .u64 .ptr .align 1 _Z3dnsPfS_S_i_param_1,
	.param .u64 .ptr .align 1 _Z3dnsPfS_S_i_param_2,
	.param .u32 _Z3dnsPfS_S_i_param_3
)
{
	.reg .pred 	%p<5>;
	.reg .b32 	%r<21>;
	.reg .b32 	%f<8>;
	.reg .b64 	%rd<13>;

	ld.param.u64 	%rd2, [_Z3dnsPfS_S_i_param_0];
	ld.param.u64 	%rd3, [_Z3dnsPfS_S_i_param_1];
	ld.param.u64 	%rd1, [_Z3dnsPfS_S_i_param_2];
	ld.param.u32 	%r8, [_Z3dnsPfS_S_i_param_3];
	cvta.to.global.u64 	%rd4, %rd3;
	cvta.to.global.u64 	%rd5, %rd2;
	mov.u32 	%r9, %ctaid.x;
	mul.lo.s32 	%r1, %r8, %r9;
	mov.u32 	%r2, %tid.x;
	add.s32 	%r10, %r1, %r2;
	mul.wide.u32 	%rd6, %r10, 4;
	add.s64 	%rd7, %rd5, %rd6;
	ld.global.f32 	%f1, [%rd7];
	mov.u32 	%r3, %ctaid.y;
	mad.lo.s32 	%r11, %r8, %r2, %r3;
	mul.wide.u32 	%rd8, %r11, 4;
	add.s64 	%rd9, %rd4, %rd8;
	ld.global.f32 	%f2, [%rd9];
	mul.f32 	%f3, %f1, %f2;
	shl.b32 	%r12, %r2, 2;
	mov.u32 	%r13, sum;
	add.s32 	%r4, %r13, %r12;
	st.shared.f32 	[%r4], %f3;
	bar.sync 	0;
	add.s32 	%r14, %r8, 1;
	setp.lt.u32 	%p1, %r14, 3;
	@%p1 bra 	$L__BB0_5;
	shr.u32 	%r15, %r8, 31;
	add.s32 	%r16, %r8, %r15;
	shr.s32 	%r20, %r16, 1;
$L__BB0_2:
	setp.ge.u32 	%p2, %r2, %r20;
	@%p2 bra 	$L__BB0_4;
	shl.b32 	%r17, %r20, 2;
	add.s32 	%r18, %r4, %r17;
	ld.shared.f32 	%f4, [%r18];
	ld.shared.f32 	%f5, [%r4];
	add.f32 	%f6, %f4, %f5;
	st.shared.f32 	[%r4], %f6;
$L__BB0_4:
	bar.sync 	0;
	shr.u32 	%r7, %r20, 1;
	setp.gt.u32 	%p3, %r20, 1;
	mov.u32 	%r20, %r7;
	@%p3 bra 	$L__BB0_2;
$L__BB0_5:
	setp.ne.s32 	%p4, %r2, 0;
	@%p4 bra 	$L__BB0_7;
	ld.shared.f32 	%f7, [sum];
	add.s32 	%r19, %r1, %r3;
	cvta.to.global.u64 	%rd10, %rd1;
	mul.wide.u32 	%rd11, %r19, 4;
	add.s64 	%rd12, %rd10, %rd11;
	st.global.f32 	[%rd12], %f7;
$L__BB0_7:
	ret;

}


// ===== COMPILED SASS (sm_100) =====

	.target	sm_100

	.elftype	@"ET_EXEC"


//--------------------- .note.nv.tkinfo           --------------------------
	.section	.note.nv.tkinfo,"",@"SHT_NOTE"
	.sectionflags	@"SHF_NOTE_NV_TKINFO"
	.tkinfo
        /*0018*/ 	.word	0x00000002
        /*0030*/ 	.string	""
        /*0030*/ 	.string	"ptxas"
        /*0030*/ 	.string	"Cuda compilation tools, release 13.0, V13.0.88"
        /*0030*/ 	.string	"Build cuda_13.0.r13.0/compiler.36424714_0"
        /*0030*/ 	.string	"-arch sm_100 -m 64 "



//--------------------- .note.nv.cuinfo           --------------------------
	.section	.note.nv.cuinfo,"",@"SHT_NOTE"
	.sectionflags	@"SHF_NOTE_NV_CUINFO"
        /*0018*/ 	.short	0x0002
        /*001a*/ 	.short	0x0064
        /*001c*/ 	.short	0x0082
	.zero		2


//--------------------- .nv.info                  --------------------------
	.section	.nv.info,"",@"SHT_CUDA_INFO"
	.align	4


	//----- nvinfo : EIATTR_REGCOUNT
	.align		4
        /*0000*/ 	.byte	0x04, 0x2f
        /*0002*/ 	.short	(.L_1 - .L_0)
	.align		4
.L_0:
        /*0004*/ 	.word	index@(_Z3dnsPfS_S_i)
        /*0008*/ 	.word	0x0000000e


	//----- nvinfo : EIATTR_FRAME_SIZE
	.align		4
.L_1:
        /*000c*/ 	.byte	0x04, 0x11
        /*000e*/ 	.short	(.L_3 - .L_2)
	.align		4
.L_2:
        /*0010*/ 	.word	index@(_Z3dnsPfS_S_i)
        /*0014*/ 	.word	0x00000000


	//----- nvinfo : EIATTR_MIN_STACK_SIZE
	.align		4
.L_3:
        /*0018*/ 	.byte	0x04, 0x12
        /*001a*/ 	.short	(.L_5 - .L_4)
	.align		4
.L_4:
        /*001c*/ 	.word	index@(_Z3dnsPfS_S_i)
        /*0020*/ 	.word	0x00000000
.L_5:


//--------------------- .nv.compat                --------------------------
	.section	.nv.compat,"",@"SHT_CUDA_COMPAT_INFO"
	.align	4
        /*0000*/ 	.byte	0x02, 0x09, 0x00, 0x00, 0x02, 0x02, 0x01, 0x00, 0x02, 0x05, 0x05, 0x00, 0x03, 0x07, 0x01, 0x01
        /*0010*/ 	.byte	0x02, 0x03, 0x00, 0x00, 0x02, 0x06, 0x01, 0x00, 0x04, 0x0b, 0x08, 0x00, 0x09, 0x00, 0x00, 0x00
        /*0020*/ 	.byte	0x00, 0x00, 0x00, 0x00


//--------------------- .nv.info._Z3dnsPfS_S_i    --------------------------
	.section	.nv.info._Z3dnsPfS_S_i,"",@"SHT_CUDA_INFO"
	.sectionflags	@""
	.align	4


	//----- nvinfo : EIATTR_CUDA_API_VERSION
	.align		4
        /*0000*/ 	.byte	0x04, 0x37
        /*0002*/ 	.short	(.L_7 - .L_6)
.L_6:
        /*0004*/ 	.word	0x00000082


	//----- nvinfo : EIATTR_KPARAM_INFO
	.align		4
.L_7:
        /*0008*/ 	.byte	0x04, 0x17
        /*000a*/ 	.short	(.L_9 - .L_8)
.L_8:
        /*000c*/ 	.word	0x00000000
        /*0010*/ 	.short	0x0003
        /*0012*/ 	.short	0x0018
        /*0014*/ 	.byte	0x00, 0xf0, 0x11, 0x00


	//----- nvinfo : EIATTR_KPARAM_INFO
	.align		4
.L_9:
        /*0018*/ 	.byte	0x04, 0x17
        /*001a*/ 	.short	(.L_11 - .L_10)
.L_10:
        /*001c*/ 	.word	0x00000000
        /*0020*/ 	.short	0x0002
        /*0022*/ 	.short	0x0010
        /*0024*/ 	.byte	0x00, 0xf5, 0x21, 0x00


	//----- nvinfo : EIATTR_KPARAM_INFO
	.align		4
.L_11:
        /*0028*/ 	.byte	0x04, 0x17
        /*002a*/ 	.short	(.L_13 - .L_12)
.L_12:
        /*002c*/ 	.word	0x00000000
        /*0030*/ 	.short	0x0001
        /*0032*/ 	.short	0x0008
        /*0034*/ 	.byte	0x00, 0xf5, 0x21, 0x00


	//----- nvinfo : EIATTR_KPARAM_INFO
	.align		4
.L_13:
        /*0038*/ 	.byte	0x04, 0x17
        /*003a*/ 	.short	(.L_15 - .L_14)
.L_14:
        /*003c*/ 	.word	0x00000000
        /*0040*/ 	.short	0x0000
        /*0042*/ 	.short	0x0000
        /*0044*/ 	.byte	0x00, 0xf5, 0x21, 0x00


	//----- nvinfo : EIATTR_SPARSE_MMA_MASK
	.align		4
.L_15:
        /*0048*/ 	.byte	0x03, 0x50
        /*004a*/ 	.short	0x0000


	//----- nvinfo : EIATTR_MAXREG_COUNT
	.align		4
        /*004c*/ 	.byte	0x03, 0x1b
        /*004e*/ 	.short	0x00ff


	//----- nvinfo : EIATTR_NUM_BARRIERS
	.align		4
        /*0050*/ 	.byte	0x02, 0x4c
        /*0052*/ 	.byte	0x01
	.zero		1


	//----- nvinfo : EIATTR_MERCURY_ISA_VERSION
	.align		4
        /*0054*/ 	.byte	0x03, 0x5f
        /*0056*/ 	.short	0x0101


	//----- nvinfo : EIATTR_VRC_CTA_INIT_COUNT
	.align		4
        /*0058*/ 	.byte	0x02, 0x4a
	.zero		1
	.zero		1


	//----- nvinfo : EIATTR_EXIT_INSTR_OFFSETS
	.align		4
        /*005c*/ 	.byte	0x04, 0x1c
        /*005e*/ 	.short	(.L_17 - .L_16)


	//   ....[0]....
.L_16:
        /*0060*/ 	.word	0x00000250


	//   ....[1]....
        /*0064*/ 	.word	0x000002f0


	//----- nvinfo : EIATTR_CBANK_PARAM_SIZE
	.align		4
.L_17:
        /*0068*/ 	.byte	0x03, 0x19
        /*006a*/ 	.short	0x001c


	//----- nvinfo : EIATTR_PARAM_CBANK
	.align		4
        /*006c*/ 	.byte	0x04, 0x0a
        /*006e*/ 	.short	(.L_19 - .L_18)
	.align		4
.L_18:
        /*0070*/ 	.word	index@(.nv.constant0._Z3dnsPfS_S_i)
        /*0074*/ 	.short	0x0380
        /*0076*/ 	.short	0x001c


	//----- nvinfo : EIATTR_SW_WAR
	.align		4
.L_19:
        /*0078*/ 	.byte	0x04, 0x36
        /*007a*/ 	.short	(.L_21 - .L_20)
.L_20:
        /*007c*/ 	.word	0x00000008
.L_21:


//--------------------- .nv.callgraph             --------------------------
	.section	.nv.callgraph,"",@"SHT_CUDA_CALLGRAPH"
	.align	4
	.sectionentsize	8
	.align		4
        /*0000*/ 	.word	0x00000000
	.align		4
        /*0004*/ 	.word	0xffffffff
	.align		4
        /*0008*/ 	.word	0x00000000
	.align		4
        /*000c*/ 	.word	0xfffffffe
	.align		4
        /*0010*/ 	.word	0x00000000
	.align		4
        /*0014*/ 	.word	0xfffffffd
	.align		4
        /*0018*/ 	.word	0x00000000
	.align		4
        /*001c*/ 	.word	0xfffffffc


//--------------------- .text._Z3dnsPfS_S_i       --------------------------
	.section	.text._Z3dnsPfS_S_i,"ax",@progbits
	.align	128
        .global         _Z3dnsPfS_S_i
        .type           _Z3dnsPfS_S_i,@function
        .size           _Z3dnsPfS_S_i,(.L_x_3 - _Z3dnsPfS_S_i)
        .other          _Z3dnsPfS_S_i,@"STO_CUDA_ENTRY STV_DEFAULT"
_Z3dnsPfS_S_i:
.text._Z3dnsPfS_S_i:
[----:B------:R-:W-:Y:S01]  /*0000*/  LDC R1, c[0x0][0x37c] ;  /* 0x0000df00ff017b82 */ /* 0x000fe20000000800 */
[----:B------:R-:W0:Y:S07]  /*0010*/  S2R R11, SR_TID.X ;  /* 0x00000000000b7919 */ /* 0x000e2e0000002100 */
[----:B------:R-:W0:Y:S01]  /*0020*/  S2UR UR8, SR_CTAID.X ;  /* 0x00000000000879c3 */ /* 0x000e220000002500 */
[----:B------:R-:W1:Y:S01]  /*0030*/  LDCU.64 UR6, c[0x0][0x358] ;  /* 0x00006b00ff0677ac */ /* 0x000e620008000a00 */
[----:B------:R-:W2:Y:S06]  /*0040*/  S2R R6, SR_CTAID.Y ;  /* 0x0000000000067919 */ /* 0x000eac0000002600 */
[----:B------:R-:W0:Y:S08]  /*0050*/  LDC R8, c[0x0][0x398] ;  /* 0x0000e600ff087b82 */ /* 0x000e300000000800 */
[----:B------:R-:W3:Y:S08]  /*0060*/  LDC.64 R2, c[0x0][0x380] ;  /* 0x0000e000ff027b82 */ /* 0x000ef00000000a00 */
[----:B------:R-:W4:Y:S01]  /*0070*/  LDC.64 R4, c[0x0][0x388] ;  /* 0x0000e200ff047b82 */ /* 0x000f220000000a00 */
[----:B0-----:R-:W-:-:S02]  /*0080*/  IMAD R7, R8, UR8, R11 ;  /* 0x0000000808077c24 */ /* 0x001fc4000f8e020b */
[----:B--2---:R-:W-:Y:S02]  /*0090*/  IMAD R9, R11, R8, R6 ;  /* 0x000000080b097224 */ /* 0x004fe400078e0206 */
[----:B---3--:R-:W-:-:S06]  /*00a0*/  IMAD.WIDE.U32 R2, R7, 0x4, R2 ;  /* 0x0000000407027825 */ /* 0x008fcc00078e0002 */
[----:B-1----:R-:W2:Y:S01]  /*00b0*/  LDG.E R2, desc[UR6][R2.64] ;  /* 0x0000000602027981 */ /* 0x002ea2000c1e1900 */
[----:B----4-:R-:W-:-:S06]  /*00c0*/  IMAD.WIDE.U32 R4, R9, 0x4, R4 ;  /* 0x0000000409047825 */ /* 0x010fcc00078e0004 */
[----:B------:R-:W2:Y:S01]  /*00d0*/  LDG.E R5, desc[UR6][R4.64] ;  /* 0x0000000604057981 */ /* 0x000ea2000c1e1900 */
[----:B------:R-:W0:Y:S01]  /*00e0*/  S2UR UR5, SR_CgaCtaId ;  /* 0x00000000000579c3 */ /* 0x000e220000008800 */
[----:B------:R-:W-:Y:S01]  /*00f0*/  IADD3 R0, PT, PT, R8, 0x1, RZ ;  /* 0x0000000108007810 */ /* 0x000fe20007ffe0ff */
[----:B------:R-:W-:-:S03]  /*0100*/  UMOV UR4, 0x400 ;  /* 0x0000040000047882 */ /* 0x000fc60000000000 */
[----:B------:R-:W-:Y:S02]  /*0110*/  ISETP.GE.U32.AND P1, PT, R0, 0x3, PT ;  /* 0x000000030000780c */ /* 0x000fe40003f26070 */
[----:B------:R-:W-:Y:S01]  /*0120*/  ISETP.NE.AND P0, PT, R11, RZ, PT ;  /* 0x000000ff0b00720c */ /* 0x000fe20003f05270 */
[----:B0-----:R-:W-:-:S06]  /*0130*/  ULEA UR4, UR5, UR4, 0x18 ;  /* 0x0000000405047291 */ /* 0x001fcc000f8ec0ff */
[----:B------:R-:W-:Y:S01]  /*0140*/  LEA R7, R11, UR4, 0x2 ;  /* 0x000000040b077c11 */ /* 0x000fe2000f8e10ff */
[----:B--2---:R-:W-:-:S05]  /*0150*/  FMUL R0, R2, R5 ;  /* 0x0000000502007220 */ /* 0x004fca0000400000 */
[----:B------:R0:W-:Y:S01]  /*0160*/  STS [R7], R0 ;  /* 0x0000000007007388 */ /* 0x0001e20000000800 */
[----:B------:R-:W-:Y:S06]  /*0170*/  BAR.SYNC.DEFER_BLOCKING 0x0 ;  /* 0x0000000000007b1d */ /* 0x000fec0000010000 */
[----:B------:R-:W-:Y:S05]  /*0180*/  @!P1 BRA `(.L_x_0) ;  /* 0x0000000000309947 */ /* 0x000fea0003800000 */
[----:B0-----:R-:W-:-:S04]  /*0190*/  LEA.HI R0, R8, R8, RZ, 0x1 ;  /* 0x0000000808007211 */ /* 0x001fc800078f08ff */
[----:B------:R-:W-:-:S07]  /*01a0*/  SHF.R.S32.HI R0, RZ, 0x1, R0 ;  /* 0x00000001ff007819 */ /* 0x000fce0000011400 */
.L_x_1:
[----:B------:R-:W-:-:S13]  /*01b0*/  ISETP.GE.U32.AND P1, PT, R11, R0, PT ;  /* 0x000000000b00720c */ /* 0x000fda0003f26070 */
[----:B------:R-:W-:Y:S01]  /*01c0*/  @!P1 LEA R2, R0, R7, 0x2 ;  /* 0x0000000700029211 */ /* 0x000fe200078e10ff */
[----:B------:R-:W-:Y:S05]  /*01d0*/  @!P1 LDS R3, [R7] ;  /* 0x0000000007039984 */ /* 0x000fea0000000800 */
[----:B------:R-:W0:Y:S02]  /*01e0*/  @!P1 LDS R2, [R2] ;  /* 0x0000000002029984 */ /* 0x000e240000000800 */
[----:B0-----:R-:W-:-:S05]  /*01f0*/  @!P1 FADD R4, R2, R3 ;  /* 0x0000000302049221 */ /* 0x001fca0000000000 */
[----:B------:R1:W-:Y:S01]  /*0200*/  @!P1 STS [R7], R4 ;  /* 0x0000000407009388 */ /* 0x0003e20000000800 */
[----:B------:R-:W-:Y:S01]  /*0210*/  BAR.SYNC.DEFER_BLOCKING 0x0 ;  /* 0x0000000000007b1d */ /* 0x000fe20000010000 */
[----:B------:R-:W-:Y:S02]  /*0220*/  ISETP.GT.U32.AND P1, PT, R0, 0x1, PT ;  /* 0x000000010000780c */ /* 0x000fe40003f24070 */
[----:B------:R-:W-:-:S11]  /*0230*/  SHF.R.U32.HI R0, RZ, 0x1, R0 ;  /* 0x00000001ff007819 */ /* 0x000fd60000011600 */
[----:B-1----:R-:W-:Y:S05]  /*0240*/  @P1 BRA `(.L_x_1) ;  /* 0xfffffffc00d81947 */ /* 0x002fea000383ffff */
.L_x_0:
[----:B------:R-:W-:Y:S05]  /*0250*/  @P0 EXIT ;  /* 0x000000000000094d */ /* 0x000fea0003800000 */
[----:B------:R-:W1:Y:S01]  /*0260*/  S2UR UR5, SR_CgaCtaId ;  /* 0x00000000000579c3 */ /* 0x000e620000008800 */
[----:B------:R-:W-:-:S07]  /*0270*/  UMOV UR4, 0x400 ;  /* 0x0000040000047882 */ /* 0x000fce0000000000 */
[----:B0-----:R-:W0:Y:S08]  /*0280*/  LDC R7, c[0x0][0x398] ;  /* 0x0000e600ff077b82 */ /* 0x001e300000000800 */
[----:B------:R-:W2:Y:S01]  /*0290*/  LDC.64 R2, c[0x0][0x390] ;  /* 0x0000e400ff027b82 */ /* 0x000ea20000000a00 */
[----:B-1----:R-:W-:Y:S01]  /*02a0*/  ULEA UR4, UR5, UR4, 0x18 ;  /* 0x0000000405047291 */ /* 0x002fe2000f8ec0ff */
[----:B0-----:R-:W-:-:S08]  /*02b0*/  IMAD R7, R7, UR8, R6 ;  /* 0x0000000807077c24 */ /* 0x001fd0000f8e0206 */
[----:B------:R-:W0:Y:S01]  /*02c0*/  LDS R5, [UR4] ;  /* 0x00000004ff057984 */ /* 0x000e220008000800 */
[----:B--2---:R-:W-:-:S05]  /*02d0*/  IMAD.WIDE.U32 R2, R7, 0x4, R2 ;  /* 0x0000000407027825 */ /* 0x004fca00078e0002 */
[----:B0-----:R-:W-:Y:S01]  /*02e0*/  STG.E desc[UR6][R2.64], R5 ;  /* 0x0000000502007986 */ /* 0x001fe2000c101906 */
[----:B------:R-:W-:Y:S05]  /*02f0*/  EXIT ;  /* 0x000000000000794d */ /* 0x000fea0003800000 */
.L_x_2:
[----:B------:R-:W-:-:S00]  /*0300*/  BRA `(.L_x_2) ;  /* 0xfffffffc00fc7947 */ /* 0x000fc0000383ffff */
[----:B------:R-:W-:-:S00]  /*0310*/  NOP ;  /* 0x0000000000007918 */ /* 0x000fc00000000000 */
        /* <DEDUP_REMOVED lines=14> */
.L_x_3:


//--------------------- .nv.shared._Z3dnsPfS_S_i  --------------------------
	.section	.nv.shared._Z3dnsPfS_S_i,"aw",@nobits
	.sectionflags	@""
	.align	16
	.zero		1024


//--------------------- .nv.shared.reserved.0     --------------------------
	.section	.nv.shared.reserved.0,"aw",@nobits
	.weak		__nv_reservedSMEM_offset_0_alias
	.size		__nv_reservedSMEM_offset_0_alias, 0, 64
	.other		__nv_reservedSMEM_offset_0_alias,@"STO_CUDA_RESERVED_SHARED STV_DEFAULT"
__nv_reservedSMEM_offset_0_alias:
	.zero		0
	.zero		64


//--------------------- .nv.constant0._Z3dnsPfS_S_i --------------------------
	.section	.nv.constant0._Z3dnsPfS_S_i,"a",@progbits
	.sectionflags	@""
	.align	4
.nv.constant0._Z3dnsPfS_S_i:
	.zero		924


//--------------------- SYMBOLS --------------------------

	.type		.nv.reservedSmem.offset0,@object
	.size		.nv.reservedSmem.offset0,0x4
	.type		.nv.reservedSmem.cap,@object
	.size		.nv.reservedSmem.cap,0x4
